//
// Generated by NVIDIA NVVM Compiler
//
// Compiler Build ID: CL-36424714
// Cuda compilation tools, release 13.0, V13.0.88
// Based on NVVM 20.0.0
//

.version 9.0
.target sm_100
.address_size 64

	// .globl	getpsf_fromGPU

.visible .entry getpsf_fromGPU(
	.param .u64 .ptr .align 1 getpsf_fromGPU_param_0,
	.param .u64 .ptr .align 1 getpsf_fromGPU_param_1,
	.param .u32 getpsf_fromGPU_param_2,
	.param .u32 getpsf_fromGPU_param_3,
	.param .u32 getpsf_fromGPU_param_4,
	.param .u32 getpsf_fromGPU_param_5,
	.param .u32 getpsf_fromGPU_param_6
)
{
	.reg .pred 	%p<2>;
	.reg .b32 	%r<8>;
	.reg .b32 	%f<2>;
	.reg .b64 	%rd<17>;

	ld.param.u64 	%rd3, [getpsf_fromGPU_param_0];
	ld.param.u64 	%rd4, [getpsf_fromGPU_param_1];
	ld.param.u32 	%r1, [getpsf_fromGPU_param_2];
	ld.param.u32 	%r2, [getpsf_fromGPU_param_3];
	ld.param.u32 	%r3, [getpsf_fromGPU_param_4];
	ld.param.s32 	%rd5, [getpsf_fromGPU_param_5];
	ld.param.s32 	%rd6, [getpsf_fromGPU_param_6];
	mov.u32 	%r4, %ctaid.x;
	mov.u32 	%r5, %ntid.x;
	mov.u32 	%r6, %tid.x;
	mad.lo.s32 	%r7, %r4, %r5, %r6;
	cvt.u64.u32 	%rd1, %r7;
	mul.wide.s32 	%rd7, %r3, %r2;
	mul.lo.s64 	%rd8, %rd7, %rd5;
	mul.lo.s64 	%rd2, %rd8, %rd6;
	setp.le.s64 	%p1, %rd2, %rd1;
	@%p1 bra 	$L__BB0_2;
	cvta.to.global.u64 	%rd9, %rd3;
	cvta.to.global.u64 	%rd10, %rd4;
	cvt.s64.s32 	%rd11, %r1;
	mad.lo.s64 	%rd12, %rd2, %rd11, %rd1;
	shl.b64 	%rd13, %rd12, 2;
	add.s64 	%rd14, %rd9, %rd13;
	ld.global.f32 	%f1, [%rd14];
	shl.b64 	%rd15, %rd1, 2;
	add.s64 	%rd16, %rd10, %rd15;
	st.global.f32 	[%rd16], %f1;
$L__BB0_2:
	ret;

}


// ===== COMPILED SASS (sm_100) =====

	.target	sm_100

	.elftype	@"ET_EXEC"


//--------------------- .note.nv.tkinfo           --------------------------
	.section	.note.nv.tkinfo,"",@"SHT_NOTE"
	.sectionflags	@"SHF_NOTE_NV_TKINFO"
	.tkinfo
        /*0018*/ 	.word	0x00000002
        /*0030*/ 	.string	""
        /*0030*/ 	.string	"ptxas"
        /*0030*/ 	.string	"Cuda compilation tools, release 13.0, V13.0.88"
        /*0030*/ 	.string	"Build cuda_13.0.r13.0/compiler.36424714_0"
        /*0030*/ 	.string	"-arch sm_100 -m 64 "



//--------------------- .note.nv.cuinfo           --------------------------
	.section	.note.nv.cuinfo,"",@"SHT_NOTE"
	.sectionflags	@"SHF_NOTE_NV_CUINFO"
        /*0018*/ 	.short	0x0002
        /*001a*/ 	.short	0x0064
        /*001c*/ 	.short	0x0082
	.zero		2


//--------------------- .nv.info                  --------------------------
	.section	.nv.info,"",@"SHT_CUDA_INFO"
	.align	4


	//----- nvinfo : EIATTR_REGCOUNT
	.align		4
        /*0000*/ 	.byte	0x04, 0x2f
        /*0002*/ 	.short	(.L_1 - .L_0)
	.align		4
.L_0:
        /*0004*/ 	.word	index@(getpsf_fromGPU)
        /*0008*/ 	.word	0x0000000a


	//----- nvinfo : EIATTR_FRAME_SIZE
	.align		4
.L_1:
        /*000c*/ 	.byte	0x04, 0x11
        /*000e*/ 	.short	(.L_3 - .L_2)
	.align		4
.L_2:
        /*0010*/ 	.word	index@(getpsf_fromGPU)
        /*0014*/ 	.word	0x00000000


	//----- nvinfo : EIATTR_MIN_STACK_SIZE
	.align		4
.L_3:
        /*0018*/ 	.byte	0x04, 0x12
        /*001a*/ 	.short	(.L_5 - .L_4)
	.align		4
.L_4:
        /*001c*/ 	.word	index@(getpsf_fromGPU)
        /*0020*/ 	.word	0x00000000
.L_5:


//--------------------- .nv.compat                --------------------------
	.section	.nv.compat,"",@"SHT_CUDA_COMPAT_INFO"
	.align	4
        /*0000*/ 	.byte	0x02, 0x09, 0x00, 0x00, 0x02, 0x02, 0x01, 0x00, 0x02, 0x05, 0x05, 0x00, 0x03, 0x07, 0x01, 0x01
        /*0010*/ 	.byte	0x02, 0x03, 0x00, 0x00, 0x02, 0x06, 0x01, 0x00, 0x04, 0x0b, 0x08, 0x00, 0x09, 0x00, 0x00, 0x00
        /*0020*/ 	.byte	0x00, 0x00, 0x00, 0x00


//--------------------- .nv.info.getpsf_fromGPU   --------------------------
	.section	.nv.info.getpsf_fromGPU,"",@"SHT_CUDA_INFO"
	.sectionflags	@""
	.align	4


	//----- nvinfo : EIATTR_CUDA_API_VERSION
	.align		4
        /*0000*/ 	.byte	0x04, 0x37
        /*0002*/ 	.short	(.L_7 - .L_6)
.L_6:
        /*0004*/ 	.word	0x00000082


	//----- nvinfo : EIATTR_KPARAM_INFO
	.align		4
.L_7:
        /*0008*/ 	.byte	0x04, 0x17
        /*000a*/ 	.short	(.L_9 - .L_8)
.L_8:
        /*000c*/ 	.word	0x00000000
        /*0010*/ 	.short	0x0006
        /*0012*/ 	.short	0x0020
        /*0014*/ 	.byte	0x00, 0xf0, 0x11, 0x00


	//----- nvinfo : EIATTR_KPARAM_INFO
	.align		4
.L_9:
        /*0018*/ 	.byte	0x04, 0x17
        /*001a*/ 	.short	(.L_11 - .L_10)
.L_10:
        /*001c*/ 	.word	0x00000000
        /*0020*/ 	.short	0x0005
        /*0022*/ 	.short	0x001c
        /*0024*/ 	.byte	0x00, 0xf0, 0x11, 0x00


	//----- nvinfo : EIATTR_KPARAM_INFO
	.align		4
.L_11:
        /*0028*/ 	.byte	0x04, 0x17
        /*002a*/ 	.short	(.L_13 - .L_12)
.L_12:
        /*002c*/ 	.word	0x00000000
        /*0030*/ 	.short	0x0004
        /*0032*/ 	.short	0x0018
        /*0034*/ 	.byte	0x00, 0xf0, 0x11, 0x00


	//----- nvinfo : EIATTR_KPARAM_INFO
	.align		4
.L_13:
        /*0038*/ 	.byte	0x04, 0x17
        /*003a*/ 	.short	(.L_15 - .L_14)
.L_14:
        /*003c*/ 	.word	0x00000000
        /*0040*/ 	.short	0x0003
        /*0042*/ 	.short	0x0014
        /*0044*/ 	.byte	0x00, 0xf0, 0x11, 0x00


	//----- nvinfo : EIATTR_KPARAM_INFO
	.align		4
.L_15:
        /*0048*/ 	.byte	0x04, 0x17
        /*004a*/ 	.short	(.L_17 - .L_16)
.L_16:
        /*004c*/ 	.word	0x00000000
        /*0050*/ 	.short	0x0002
        /*0052*/ 	.short	0x0010
        /*0054*/ 	.byte	0x00, 0xf0, 0x11, 0x00


	//----- nvinfo : EIATTR_KPARAM_INFO
	.align		4
.L_17:
        /*0058*/ 	.byte	0x04, 0x17
        /*005a*/ 	.short	(.L_19 - .L_18)
.L_18:
        /*005c*/ 	.word	0x00000000
        /*0060*/ 	.short	0x0001
        /*0062*/ 	.short	0x0008
        /*0064*/ 	.byte	0x00, 0xf5, 0x21, 0x00


	//----- nvinfo : EIATTR_KPARAM_INFO
	.align		4
.L_19:
        /*0068*/ 	.byte	0x04, 0x17
        /*006a*/ 	.short	(.L_21 - .L_20)
.L_20:
        /*006c*/ 	.word	0x00000000
        /*0070*/ 	.short	0x0000
        /*0072*/ 	.short	0x0000
        /*0074*/ 	.byte	0x00, 0xf5, 0x21, 0x00


	//----- nvinfo : EIATTR_SPARSE_MMA_MASK
	.align		4
.L_21:
        /*0078*/ 	.byte	0x03, 0x50
        /*007a*/ 	.short	0x0000


	//----- nvinfo : EIATTR_MAXREG_COUNT
	.align		4
        /*007c*/ 	.byte	0x03, 0x1b
        /*007e*/ 	.short	0x00ff


	//----- nvinfo : EIATTR_MERCURY_ISA_VERSION
	.align		4
        /*0080*/ 	.byte	0x03, 0x5f
        /*0082*/ 	.short	0x0101


	//----- nvinfo : EIATTR_VRC_CTA_INIT_COUNT
	.align		4
        /*0084*/ 	.byte	0x02, 0x4a
	.zero		1
	.zero		1


	//----- nvinfo : EIATTR_EXIT_INSTR_OFFSETS
	.align		4
        /*0088*/ 	.byte	0x04, 0x1c
        /*008a*/ 	.short	(.L_23 - .L_22)


	//   ....[0]....
.L_22:
        /*008c*/ 	.word	0x00000160


	//   ....[1]....
        /*0090*/ 	.word	0x00000260


	//----- nvinfo : EIATTR_CBANK_PARAM_SIZE
	.align		4
.L_23:
        /*0094*/ 	.byte	0x03, 0x19
        /*0096*/ 	.short	0x0024


	//----- nvinfo : EIATTR_PARAM_CBANK
	.align		4
        /*0098*/ 	.byte	0x04, 0x0a
        /*009a*/ 	.short	(.L_25 - .L_24)
	.align		4
.L_24:
        /*009c*/ 	.word	index@(.nv.constant0.getpsf_fromGPU)
        /*00a0*/ 	.short	0x0380
        /*00a2*/ 	.short	0x0024


	//----- nvinfo : EIATTR_SW_WAR
	.align		4
.L_25:
        /*00a4*/ 	.byte	0x04, 0x36
        /*00a6*/ 	.short	(.L_27 - .L_26)
.L_26:
        /*00a8*/ 	.word	0x00000008
.L_27:


//--------------------- .nv.callgraph             --------------------------
	.section	.nv.callgraph,"",@"SHT_CUDA_CALLGRAPH"
	.align	4
	.sectionentsize	8
	.align		4
        /*0000*/ 	.word	0x00000000
	.align		4
        /*0004*/ 	.word	0xffffffff
	.align		4
        /*0008*/ 	.word	0x00000000
	.align		4
        /*000c*/ 	.word	0xfffffffe
	.align		4
        /*0010*/ 	.word	0x00000000
	.align		4
        /*0014*/ 	.word	0xfffffffd
	.align		4
        /*0018*/ 	.word	0x00000000
	.align		4
        /*001c*/ 	.word	0xfffffffc


//--------------------- .text.getpsf_fromGPU      --------------------------
	.section	.text.getpsf_fromGPU,"ax",@progbits
	.align	128
        .global         getpsf_fromGPU
        .type           getpsf_fromGPU,@function
        .size           getpsf_fromGPU,(.L_x_1 - getpsf_fromGPU)
        .other          getpsf_fromGPU,@"STO_CUDA_ENTRY STV_DEFAULT"
getpsf_fromGPU:
.text.getpsf_fromGPU:
[----:B------:R-:W-:Y:S01]  /*0000*/  LDC R1, c[0x0][0x37c] ;  /* 0x0000df00ff017b82 */ /* 0x000fe20000000800 */
[----:B------:R-:W0:Y:S01]  /*0010*/  LDCU UR4, c[0x0][0x394] ;  /* 0x00007280ff0477ac */ /* 0x000e220008000800 */
[----:B------:R-:W1:Y:S06]  /*0020*/  S2R R5, SR_TID.X ;  /* 0x0000000000057919 */ /* 0x000e6c0000002100 */
[----:B------:R-:W1:Y:S01]  /*0030*/  S2UR UR10, SR_CTAID.X ;  /* 0x00000000000a79c3 */ /* 0x000e620000002500 */
[----:B------:R-:W0:Y:S01]  /*0040*/  LDCU.64 UR6, c[0x0][0x398] ;  /* 0x00007300ff0677ac */ /* 0x000e220008000a00 */
[----:B------:R-:W2:Y:S06]  /*0050*/  LDCU UR9, c[0x0][0x3a0] ;  /* 0x00007400ff0977ac */ /* 0x000eac0008000800 */
[----:B------:R-:W1:Y:S01]  /*0060*/  LDC R4, c[0x0][0x360] ;  /* 0x0000d800ff047b82 */ /* 0x000e620000000800 */
[----:B0-----:R-:W-:-:S02]  /*0070*/  UIMAD.WIDE UR4, UR6, UR4, URZ ;  /* 0x00000004060472a5 */ /* 0x001fc4000f8e02ff */
[----:B------:R-:W-:Y:S02]  /*0080*/  USHF.R.S32.HI UR8, URZ, 0x1f, UR7 ;  /* 0x0000001fff087899 */ /* 0x000fe40008011407 */
[----:B------:R-:W-:Y:S02]  /*0090*/  UIMAD UR5, UR5, UR7, URZ ;  /* 0x00000007050572a4 */ /* 0x000fe4000f8e02ff */
[----:B------:R-:W-:Y:S02]  /*00a0*/  UIMAD.WIDE.U32 UR6, UR4, UR7, URZ ;  /* 0x00000007040672a5 */ /* 0x000fe4000f8e00ff */
[----:B------:R-:W-:-:S04]  /*00b0*/  UIMAD UR4, UR4, UR8, UR5 ;  /* 0x00000008040472a4 */ /* 0x000fc8000f8e0205 */
[----:B------:R-:W-:Y:S01]  /*00c0*/  UIADD3 UR4, UPT, UPT, UR7, UR4, URZ ;  /* 0x0000000407047290 */ /* 0x000fe2000fffe0ff */
[----:B-1----:R-:W-:Y:S01]  /*00d0*/  IMAD R4, R4, UR10, R5 ;  /* 0x0000000a04047c24 */ /* 0x002fe2000f8e0205 */
[----:B--2---:R-:W-:Y:S02]  /*00e0*/  USHF.R.S32.HI UR7, URZ, 0x1f, UR9 ;  /* 0x0000001fff077899 */ /* 0x004fe40008011409 */
[----:B------:R-:W-:Y:S02]  /*00f0*/  UIMAD UR8, UR4, UR9, URZ ;  /* 0x00000009040872a4 */ /* 0x000fe4000f8e02ff */
[----:B------:R-:W-:Y:S02]  /*0100*/  UIMAD.WIDE.U32 UR4, UR6, UR9, URZ ;  /* 0x00000009060472a5 */ /* 0x000fe4000f8e00ff */
[----:B------:R-:W-:-:S04]  /*0110*/  UIMAD UR6, UR7, UR6, UR8 ;  /* 0x00000006070672a4 */ /* 0x000fc8000f8e0208 */
[----:B------:R-:W-:Y:S01]  /*0120*/  UIADD3 UR6, UPT, UPT, UR5, UR6, URZ ;  /* 0x0000000605067290 */ /* 0x000fe2000fffe0ff */
[----:B------:R-:W-:-:S05]  /*0130*/  ISETP.LT.U32.AND P0, PT, R4, UR4, PT ;  /* 0x0000000404007c0c */ /* 0x000fca000bf01070 */
[----:B------:R-:W-:-:S05]  /*0140*/  IMAD.U32 R0, RZ, RZ, UR6 ;  /* 0x00000006ff007e24 */ /* 0x000fca000f8e00ff */
[----:B------:R-:W-:-:S13]  /*0150*/  ISETP.GT.AND.EX P0, PT, R0, RZ, PT, P0 ;  /* 0x000000ff0000720c */ /* 0x000fda0003f04300 */
[----:B------:R-:W-:Y:S05]  /*0160*/  @!P0 EXIT ;  /* 0x000000000000894d */ /* 0x000fea0003800000 */
[----:B------:R-:W0:Y:S01]  /*0170*/  LDC R3, c[0x0][0x390] ;  /* 0x0000e400ff037b82 */ /* 0x000e220000000800 */
[----:B------:R-:W1:Y:S01]  /*0180*/  LDCU.128 UR12, c[0x0][0x380] ;  /* 0x00007000ff0c77ac */ /* 0x000e620008000c00 */
[----:B------:R-:W-:Y:S01]  /*0190*/  IMAD.MOV.U32 R5, RZ, RZ, RZ ;  /* 0x000000ffff057224 */ /* 0x000fe200078e00ff */
[----:B------:R-:W2:Y:S01]  /*01a0*/  LDCU.64 UR8, c[0x0][0x358] ;  /* 0x00006b00ff0877ac */ /* 0x000ea20008000a00 */
[----:B0-----:R-:W-:Y:S01]  /*01b0*/  SHF.R.S32.HI R0, RZ, 0x1f, R3 ;  /* 0x0000001fff007819 */ /* 0x001fe20000011403 */
[C---:B------:R-:W-:Y:S02]  /*01c0*/  IMAD R7, R3.reuse, UR6, RZ ;  /* 0x0000000603077c24 */ /* 0x040fe4000f8e02ff */
[----:B------:R-:W-:-:S04]  /*01d0*/  IMAD.WIDE.U32 R2, R3, UR4, R4 ;  /* 0x0000000403027c25 */ /* 0x000fc8000f8e0004 */
[----:B------:R-:W-:Y:S01]  /*01e0*/  IMAD R7, R0, UR4, R7 ;  /* 0x0000000400077c24 */ /* 0x000fe2000f8e0207 */
[----:B-1----:R-:W-:-:S03]  /*01f0*/  LEA R6, P0, R2, UR12, 0x2 ;  /* 0x0000000c02067c11 */ /* 0x002fc6000f8010ff */
[----:B------:R-:W-:-:S05]  /*0200*/  IMAD.IADD R3, R3, 0x1, R7 ;  /* 0x0000000103037824 */ /* 0x000fca00078e0207 */
[----:B------:R-:W-:-:S06]  /*0210*/  LEA.HI.X R7, R2, UR13, R3, 0x2, P0 ;  /* 0x0000000d02077c11 */ /* 0x000fcc00080f1403 */
[----:B--2---:R-:W2:Y:S01]  /*0220*/  LDG.E R7, desc[UR8][R6.64] ;  /* 0x0000000806077981 */ /* 0x004ea2000c1e1900 */
[----:B------:R-:W-:-:S04]  /*0230*/  LEA R2, P0, R4, UR14, 0x2 ;  /* 0x0000000e04027c11 */ /* 0x000fc8000f8010ff */
[----:B------:R-:W-:-:S05]  /*0240*/  LEA.HI.X R3, R4, UR15, RZ, 0x2, P0 ;  /* 0x0000000f04037c11 */ /* 0x000fca00080f14ff */
[----:B--2---:R-:W-:Y:S01]  /*0250*/  STG.E desc[UR8][R2.64], R7 ;  /* 0x0000000702007986 */ /* 0x004fe2000c101908 */
[----:B------:R-:W-:Y:S05]  /*0260*/  EXIT ;  /* 0x000000000000794d */ /* 0x000fea0003800000 */
.L_x_0:
[----:B------:R-:W-:-:S00]  /*0270*/  BRA `(.L_x_0) ;  /* 0xfffffffc00fc7947 */ /* 0x000fc0000383ffff */
[----:B------:R-:W-:-:S00]  /*0280*/  NOP ;  /* 0x0000000000007918 */ /* 0x000fc00000000000 */
[----:B------:R-:W-:-:S00]  /*0290*/  NOP ;  /* 0x0000000000007918 */ /* 0x000fc00000000000 */
[----:B------:R-:W-:-:S00]  /*02a0*/  NOP ;  /* 0x0000000000007918 */ /* 0x000fc00000000000 */
[----:B------:R-:W-:-:S00]  /*02b0*/  NOP ;  /* 0x0000000000007918 */ /* 0x000fc00000000000 */
[----:B------:R-:W-:-:S00]  /*02c0*/  NOP ;  /* 0x0000000000007918 */ /* 0x000fc00000000000 */
[----:B------:R-:W-:-:S00]  /*02d0*/  NOP ;  /* 0x0000000000007918 */ /* 0x000fc00000000000 */
[----:B------:R-:W-:-:S00]  /*02e0*/  NOP ;  /* 0x0000000000007918 */ /* 0x000fc00000000000 */
[----:B------:R-:W-:-:S00]  /*02f0*/  NOP ;  /* 0x0000000000007918 */ /* 0x000fc00000000000 */
.L_x_1:


//--------------------- .nv.shared.reserved.0     --------------------------
	.section	.nv.shared.reserved.0,"aw",@nobits
	.weak		__nv_reservedSMEM_offset_0_alias
	.size		__nv_reservedSMEM_offset_0_alias, 0, 64
	.other		__nv_reservedSMEM_offset_0_alias,@"STO_CUDA_RESERVED_SHARED STV_DEFAULT"
__nv_reservedSMEM_offset_0_alias:
	.zero		0
	.zero		64


//--------------------- .nv.constant0.getpsf_fromGPU --------------------------
	.section	.nv.constant0.getpsf_fromGPU,"a",@progbits
	.sectionflags	@""
	.align	4
.nv.constant0.getpsf_fromGPU:
	.zero		932


//--------------------- SYMBOLS --------------------------

	.type		.nv.reservedSmem.offset0,@object
	.size		.nv.reservedSmem.offset0,0x4
